//
// Generated by NVIDIA NVVM Compiler
//
// Compiler Build ID: CL-36424714
// Cuda compilation tools, release 13.0, V13.0.88
// Based on NVVM 20.0.0
//

.version 9.0
.target sm_100
.address_size 64

	// .globl	scatter_add_sub4bit
.extern .shared .align 16 .b8 cache[];

.visible .entry scatter_add_sub4bit(
	.param .u64 .ptr .align 1 scatter_add_sub4bit_param_0,
	.param .u64 .ptr .align 1 scatter_add_sub4bit_param_1,
	.param .u64 .ptr .align 1 scatter_add_sub4bit_param_2,
	.param .u32 scatter_add_sub4bit_param_3,
	.param .u32 scatter_add_sub4bit_param_4
)
{
	.reg .pred 	%p<19>;
	.reg .b16 	%rs<36>;
	.reg .b32 	%r<175>;
	.reg .b32 	%f<26>;
	.reg .b64 	%rd<34>;

	ld.param.u64 	%rd5, [scatter_add_sub4bit_param_0];
	ld.param.u64 	%rd6, [scatter_add_sub4bit_param_1];
	ld.param.u64 	%rd7, [scatter_add_sub4bit_param_2];
	ld.param.u32 	%r67, [scatter_add_sub4bit_param_3];
	ld.param.u32 	%r68, [scatter_add_sub4bit_param_4];
	cvta.to.global.u64 	%rd1, %rd5;
	cvta.to.global.u64 	%rd2, %rd6;
	cvta.to.global.u64 	%rd3, %rd7;
	mov.u32 	%r1, %ctaid.x;
	mov.u32 	%r174, %tid.x;
	mov.u32 	%r3, %ntid.x;
	mov.b32 	%r69, 1;
	shl.b32 	%r4, %r69, %r67;
	setp.ge.s32 	%p1, %r174, %r4;
	@%p1 bra 	$L__BB0_7;
	add.s32 	%r70, %r174, %r3;
	max.u32 	%r71, %r4, %r70;
	setp.lt.u32 	%p2, %r70, %r4;
	selp.u32 	%r72, 1, 0, %p2;
	add.s32 	%r73, %r70, %r72;
	sub.s32 	%r74, %r71, %r73;
	div.u32 	%r75, %r74, %r3;
	add.s32 	%r5, %r75, %r72;
	and.b32  	%r76, %r5, 3;
	setp.eq.s32 	%p3, %r76, 3;
	mov.u32 	%r159, %r174;
	@%p3 bra 	$L__BB0_4;
	add.s32 	%r77, %r5, 1;
	and.b32  	%r78, %r77, 3;
	shl.b32 	%r79, %r174, 2;
	mov.u32 	%r80, cache;
	add.s32 	%r157, %r80, %r79;
	shl.b32 	%r7, %r3, 2;
	neg.s32 	%r156, %r78;
	mad.lo.s32 	%r159, %r3, %r78, %r174;
$L__BB0_3:
	.pragma "nounroll";
	mov.b32 	%r81, 0;
	st.shared.u32 	[%r157], %r81;
	add.s32 	%r157, %r157, %r7;
	add.s32 	%r156, %r156, 1;
	setp.ne.s32 	%p4, %r156, 0;
	@%p4 bra 	$L__BB0_3;
$L__BB0_4:
	setp.lt.u32 	%p5, %r5, 3;
	@%p5 bra 	$L__BB0_7;
	mov.u32 	%r83, cache;
	shl.b32 	%r86, %r3, 2;
$L__BB0_6:
	.pragma "nounroll";
	shl.b32 	%r82, %r159, 2;
	add.s32 	%r84, %r83, %r82;
	mov.b32 	%r85, 0;
	st.shared.u32 	[%r84], %r85;
	add.s32 	%r87, %r84, %r86;
	st.shared.u32 	[%r87], %r85;
	add.s32 	%r88, %r87, %r86;
	st.shared.u32 	[%r88], %r85;
	add.s32 	%r89, %r88, %r86;
	st.shared.u32 	[%r89], %r85;
	add.s32 	%r159, %r86, %r159;
	setp.lt.s32 	%p6, %r159, %r4;
	@%p6 bra 	$L__BB0_6;
$L__BB0_7:
	bar.sync 	0;
	shr.u32 	%r90, %r68, 31;
	add.s32 	%r91, %r68, %r90;
	shr.s32 	%r17, %r91, 1;
	setp.ge.s32 	%p7, %r174, %r17;
	@%p7 bra 	$L__BB0_14;
	mul.lo.s32 	%r18, %r68, %r1;
	shr.u32 	%r92, %r18, 31;
	add.s32 	%r93, %r18, %r92;
	shr.s32 	%r19, %r93, 1;
	add.s32 	%r94, %r174, %r3;
	max.u32 	%r95, %r17, %r94;
	setp.lt.u32 	%p8, %r94, %r17;
	selp.u32 	%r96, 1, 0, %p8;
	add.s32 	%r97, %r94, %r96;
	sub.s32 	%r98, %r95, %r97;
	div.u32 	%r99, %r98, %r3;
	add.s32 	%r20, %r99, %r96;
	and.b32  	%r100, %r20, 3;
	setp.eq.s32 	%p9, %r100, 3;
	mov.u32 	%r169, %r174;
	@%p9 bra 	$L__BB0_11;
	add.s32 	%r101, %r20, 1;
	and.b32  	%r102, %r101, 3;
	add.s64 	%rd4, %rd1, 2;
	shl.b32 	%r103, %r174, 1;
	add.s32 	%r162, %r18, %r103;
	shl.b32 	%r22, %r3, 1;
	add.s32 	%r161, %r174, %r19;
	neg.s32 	%r160, %r102;
	mad.lo.s32 	%r169, %r3, %r102, %r174;
$L__BB0_10:
	.pragma "nounroll";
	mul.wide.s32 	%rd8, %r162, 2;
	add.s64 	%rd9, %rd4, %rd8;
	cvt.s64.s32 	%rd10, %r161;
	add.s64 	%rd11, %rd2, %rd10;
	ld.global.nc.u8 	%rs3, [%rd11];
	cvt.u16.u8 	%rs4, %rs3;
	shr.u16 	%rs5, %rs4, 4;
	mul.wide.u16 	%r104, %rs5, 4;
	mov.u32 	%r105, cache;
	add.s32 	%r106, %r105, %r104;
	ld.global.nc.u16 	%rs1, [%rd9+-2];
	// begin inline asm
	{  cvt.f32.f16 %f1, %rs1;}

	// end inline asm
	atom.shared.add.f32 	%f3, [%r106], %f1;
	shl.b16 	%rs6, %rs4, 2;
	cvt.u32.u16 	%r107, %rs6;
	and.b32  	%r108, %r107, 60;
	add.s32 	%r109, %r105, %r108;
	ld.global.nc.u16 	%rs2, [%rd9];
	// begin inline asm
	{  cvt.f32.f16 %f2, %rs2;}

	// end inline asm
	atom.shared.add.f32 	%f4, [%r109], %f2;
	add.s32 	%r162, %r162, %r22;
	add.s32 	%r161, %r161, %r3;
	add.s32 	%r160, %r160, 1;
	setp.ne.s32 	%p10, %r160, 0;
	@%p10 bra 	$L__BB0_10;
$L__BB0_11:
	setp.lt.u32 	%p11, %r20, 3;
	@%p11 bra 	$L__BB0_14;
	shl.b32 	%r33, %r3, 2;
	shl.b32 	%r110, %r169, 1;
	add.s32 	%r165, %r18, %r110;
	mad.lo.s32 	%r168, %r3, 6, %r165;
	add.s32 	%r167, %r165, %r33;
	add.s32 	%r111, %r3, %r169;
	shl.b32 	%r112, %r111, 1;
	add.s32 	%r166, %r18, %r112;
	add.s32 	%r164, %r169, %r19;
	cvt.u64.u32 	%rd16, %r3;
$L__BB0_13:
	cvt.s64.s32 	%rd12, %r164;
	add.s64 	%rd13, %rd2, %rd12;
	ld.global.nc.u8 	%rs15, [%rd13];
	cvt.u16.u8 	%rs16, %rs15;
	shr.u16 	%rs17, %rs16, 4;
	mul.wide.u16 	%r113, %rs17, 4;
	mov.u32 	%r114, cache;
	add.s32 	%r115, %r114, %r113;
	mul.wide.s32 	%rd14, %r165, 2;
	add.s64 	%rd15, %rd1, %rd14;
	ld.global.nc.u16 	%rs7, [%rd15];
	// begin inline asm
	{  cvt.f32.f16 %f5, %rs7;}

	// end inline asm
	atom.shared.add.f32 	%f13, [%r115], %f5;
	shl.b16 	%rs18, %rs16, 2;
	cvt.u32.u16 	%r116, %rs18;
	and.b32  	%r117, %r116, 60;
	add.s32 	%r118, %r114, %r117;
	ld.global.nc.u16 	%rs8, [%rd15+2];
	// begin inline asm
	{  cvt.f32.f16 %f6, %rs8;}

	// end inline asm
	atom.shared.add.f32 	%f14, [%r118], %f6;
	add.s64 	%rd17, %rd13, %rd16;
	ld.global.nc.u8 	%rs19, [%rd17];
	cvt.u16.u8 	%rs20, %rs19;
	shr.u16 	%rs21, %rs20, 4;
	mul.wide.u16 	%r119, %rs21, 4;
	add.s32 	%r120, %r114, %r119;
	mul.wide.s32 	%rd18, %r166, 2;
	add.s64 	%rd19, %rd1, %rd18;
	ld.global.nc.u16 	%rs9, [%rd19];
	// begin inline asm
	{  cvt.f32.f16 %f7, %rs9;}

	// end inline asm
	atom.shared.add.f32 	%f15, [%r120], %f7;
	shl.b16 	%rs22, %rs20, 2;
	cvt.u32.u16 	%r121, %rs22;
	and.b32  	%r122, %r121, 60;
	add.s32 	%r123, %r114, %r122;
	ld.global.nc.u16 	%rs10, [%rd19+2];
	// begin inline asm
	{  cvt.f32.f16 %f8, %rs10;}

	// end inline asm
	atom.shared.add.f32 	%f16, [%r123], %f8;
	add.s64 	%rd20, %rd17, %rd16;
	ld.global.nc.u8 	%rs23, [%rd20];
	cvt.u16.u8 	%rs24, %rs23;
	shr.u16 	%rs25, %rs24, 4;
	mul.wide.u16 	%r124, %rs25, 4;
	add.s32 	%r125, %r114, %r124;
	mul.wide.s32 	%rd21, %r167, 2;
	add.s64 	%rd22, %rd1, %rd21;
	ld.global.nc.u16 	%rs11, [%rd22];
	// begin inline asm
	{  cvt.f32.f16 %f9, %rs11;}

	// end inline asm
	atom.shared.add.f32 	%f17, [%r125], %f9;
	shl.b16 	%rs26, %rs24, 2;
	cvt.u32.u16 	%r126, %rs26;
	and.b32  	%r127, %r126, 60;
	add.s32 	%r128, %r114, %r127;
	ld.global.nc.u16 	%rs12, [%rd22+2];
	// begin inline asm
	{  cvt.f32.f16 %f10, %rs12;}

	// end inline asm
	atom.shared.add.f32 	%f18, [%r128], %f10;
	add.s64 	%rd23, %rd20, %rd16;
	ld.global.nc.u8 	%rs27, [%rd23];
	cvt.u16.u8 	%rs28, %rs27;
	shr.u16 	%rs29, %rs28, 4;
	mul.wide.u16 	%r129, %rs29, 4;
	add.s32 	%r130, %r114, %r129;
	mul.wide.s32 	%rd24, %r168, 2;
	add.s64 	%rd25, %rd1, %rd24;
	ld.global.nc.u16 	%rs13, [%rd25];
	// begin inline asm
	{  cvt.f32.f16 %f11, %rs13;}

	// end inline asm
	atom.shared.add.f32 	%f19, [%r130], %f11;
	shl.b16 	%rs30, %rs28, 2;
	cvt.u32.u16 	%r131, %rs30;
	and.b32  	%r132, %r131, 60;
	add.s32 	%r133, %r114, %r132;
	ld.global.nc.u16 	%rs14, [%rd25+2];
	// begin inline asm
	{  cvt.f32.f16 %f12, %rs14;}

	// end inline asm
	atom.shared.add.f32 	%f20, [%r133], %f12;
	add.s32 	%r169, %r169, %r33;
	shl.b32 	%r134, %r3, 3;
	add.s32 	%r168, %r168, %r134;
	add.s32 	%r167, %r167, %r134;
	add.s32 	%r166, %r166, %r134;
	add.s32 	%r165, %r165, %r134;
	add.s32 	%r164, %r164, %r33;
	setp.lt.s32 	%p12, %r169, %r17;
	@%p12 bra 	$L__BB0_13;
$L__BB0_14:
	setp.ge.s32 	%p13, %r174, %r4;
	bar.sync 	0;
	@%p13 bra 	$L__BB0_21;
	shl.b32 	%r51, %r1, %r67;
	add.s32 	%r136, %r174, %r3;
	max.u32 	%r137, %r4, %r136;
	setp.lt.u32 	%p14, %r136, %r4;
	selp.u32 	%r138, 1, 0, %p14;
	add.s32 	%r139, %r136, %r138;
	sub.s32 	%r140, %r137, %r139;
	div.u32 	%r141, %r140, %r3;
	add.s32 	%r52, %r141, %r138;
	and.b32  	%r142, %r52, 3;
	setp.eq.s32 	%p15, %r142, 3;
	@%p15 bra 	$L__BB0_18;
	add.s32 	%r143, %r52, 1;
	and.b32  	%r144, %r143, 3;
	add.s32 	%r172, %r174, %r51;
	shl.b32 	%r145, %r174, 2;
	mov.u32 	%r146, cache;
	add.s32 	%r171, %r146, %r145;
	shl.b32 	%r55, %r3, 2;
	neg.s32 	%r170, %r144;
	mad.lo.s32 	%r174, %r3, %r144, %r174;
$L__BB0_17:
	.pragma "nounroll";
	mul.wide.s32 	%rd26, %r172, 2;
	add.s64 	%rd27, %rd3, %rd26;
	ld.shared.f32 	%f21, [%r171];
	// begin inline asm
	{  cvt.rn.f16.f32 %rs31, %f21;}

	// end inline asm
	st.global.u16 	[%rd27], %rs31;
	add.s32 	%r172, %r172, %r3;
	add.s32 	%r171, %r171, %r55;
	add.s32 	%r170, %r170, 1;
	setp.ne.s32 	%p16, %r170, 0;
	@%p16 bra 	$L__BB0_17;
$L__BB0_18:
	setp.lt.u32 	%p17, %r52, 3;
	@%p17 bra 	$L__BB0_21;
	mov.u32 	%r148, cache;
	shl.b32 	%r151, %r3, 2;
	shl.b32 	%r153, %r3, 1;
	cvt.u64.u32 	%rd30, %r153;
$L__BB0_20:
	.pragma "nounroll";
	shl.b32 	%r147, %r174, 2;
	add.s32 	%r149, %r148, %r147;
	ld.shared.f32 	%f22, [%r149];
	// begin inline asm
	{  cvt.rn.f16.f32 %rs32, %f22;}

	// end inline asm
	add.s32 	%r150, %r174, %r51;
	mul.wide.s32 	%rd28, %r150, 2;
	add.s64 	%rd29, %rd3, %rd28;
	st.global.u16 	[%rd29], %rs32;
	add.s32 	%r152, %r149, %r151;
	ld.shared.f32 	%f23, [%r152];
	// begin inline asm
	{  cvt.rn.f16.f32 %rs33, %f23;}

	// end inline asm
	add.s64 	%rd31, %rd29, %rd30;
	st.global.u16 	[%rd31], %rs33;
	add.s32 	%r154, %r152, %r151;
	ld.shared.f32 	%f24, [%r154];
	// begin inline asm
	{  cvt.rn.f16.f32 %rs34, %f24;}

	// end inline asm
	add.s64 	%rd32, %rd31, %rd30;
	st.global.u16 	[%rd32], %rs34;
	add.s32 	%r155, %r154, %r151;
	ld.shared.f32 	%f25, [%r155];
	// begin inline asm
	{  cvt.rn.f16.f32 %rs35, %f25;}

	// end inline asm
	add.s64 	%rd33, %rd32, %rd30;
	st.global.u16 	[%rd33], %rs35;
	add.s32 	%r174, %r151, %r174;
	setp.lt.s32 	%p18, %r174, %r4;
	@%p18 bra 	$L__BB0_20;
$L__BB0_21:
	ret;

}


// ===== COMPILED SASS (sm_100) =====

	.target	sm_100

	.elftype	@"ET_EXEC"


//--------------------- .note.nv.tkinfo           --------------------------
	.section	.note.nv.tkinfo,"",@"SHT_NOTE"
	.sectionflags	@"SHF_NOTE_NV_TKINFO"
	.tkinfo
        /*0018*/ 	.word	0x00000002
        /*0030*/ 	.string	""
        /*0030*/ 	.string	"ptxas"
        /*0030*/ 	.string	"Cuda compilation tools, release 13.0, V13.0.88"
        /*0030*/ 	.string	"Build cuda_13.0.r13.0/compiler.36424714_0"
        /*0030*/ 	.string	"-arch sm_100 -m 64 "



//--------------------- .note.nv.cuinfo           --------------------------
	.section	.note.nv.cuinfo,"",@"SHT_NOTE"
	.sectionflags	@"SHF_NOTE_NV_CUINFO"
        /*0018*/ 	.short	0x0002
        /*001a*/ 	.short	0x0064
        /*001c*/ 	.short	0x0082
	.zero		2


//--------------------- .nv.info                  --------------------------
	.section	.nv.info,"",@"SHT_CUDA_INFO"
	.align	4


	//----- nvinfo : EIATTR_REGCOUNT
	.align		4
        /*0000*/ 	.byte	0x04, 0x2f
        /*0002*/ 	.short	(.L_1 - .L_0)
	.align		4
.L_0:
        /*0004*/ 	.word	index@(scatter_add_sub4bit)
        /*0008*/ 	.word	0x00000018


	//----- nvinfo : EIATTR_FRAME_SIZE
	.align		4
.L_1:
        /*000c*/ 	.byte	0x04, 0x11
        /*000e*/ 	.short	(.L_3 - .L_2)
	.align		4
.L_2:
        /*0010*/ 	.word	index@(scatter_add_sub4bit)
        /*0014*/ 	.word	0x00000000


	//----- nvinfo : EIATTR_MIN_STACK_SIZE
	.align		4
.L_3:
        /*0018*/ 	.byte	0x04, 0x12
        /*001a*/ 	.short	(.L_5 - .L_4)
	.align		4
.L_4:
        /*001c*/ 	.word	index@(scatter_add_sub4bit)
        /*0020*/ 	.word	0x00000000
.L_5:


//--------------------- .nv.compat                --------------------------
	.section	.nv.compat,"",@"SHT_CUDA_COMPAT_INFO"
	.align	4
        /*0000*/ 	.byte	0x02, 0x09, 0x00, 0x00, 0x02, 0x02, 0x01, 0x00, 0x02, 0x05, 0x05, 0x00, 0x03, 0x07, 0x01, 0x01
        /*0010*/ 	.byte	0x02, 0x03, 0x00, 0x00, 0x02, 0x06, 0x01, 0x00, 0x04, 0x0b, 0x08, 0x00, 0x09, 0x00, 0x00, 0x00
        /*0020*/ 	.byte	0x00, 0x00, 0x00, 0x00


//--------------------- .nv.info.scatter_add_sub4bit --------------------------
	.section	.nv.info.scatter_add_sub4bit,"",@"SHT_CUDA_INFO"
	.sectionflags	@""
	.align	4


	//----- nvinfo : EIATTR_CUDA_API_VERSION
	.align		4
        /*0000*/ 	.byte	0x04, 0x37
        /*0002*/ 	.short	(.L_7 - .L_6)
.L_6:
        /*0004*/ 	.word	0x00000082


	//----- nvinfo : EIATTR_KPARAM_INFO
	.align		4
.L_7:
        /*0008*/ 	.byte	0x04, 0x17
        /*000a*/ 	.short	(.L_9 - .L_8)
.L_8:
        /*000c*/ 	.word	0x00000000
        /*0010*/ 	.short	0x0004
        /*0012*/ 	.short	0x001c
        /*0014*/ 	.byte	0x00, 0xf0, 0x11, 0x00


	//----- nvinfo : EIATTR_KPARAM_INFO
	.align		4
.L_9:
        /*0018*/ 	.byte	0x04, 0x17
        /*001a*/ 	.short	(.L_11 - .L_10)
.L_10:
        /*001c*/ 	.word	0x00000000
        /*0020*/ 	.short	0x0003
        /*0022*/ 	.short	0x0018
        /*0024*/ 	.byte	0x00, 0xf0, 0x11, 0x00


	//----- nvinfo : EIATTR_KPARAM_INFO
	.align		4
.L_11:
        /*0028*/ 	.byte	0x04, 0x17
        /*002a*/ 	.short	(.L_13 - .L_12)
.L_12:
        /*002c*/ 	.word	0x00000000
        /*0030*/ 	.short	0x0002
        /*0032*/ 	.short	0x0010
        /*0034*/ 	.byte	0x00, 0xf5, 0x21, 0x00


	//----- nvinfo : EIATTR_KPARAM_INFO
	.align		4
.L_13:
        /*0038*/ 	.byte	0x04, 0x17
        /*003a*/ 	.short	(.L_15 - .L_14)
.L_14:
        /*003c*/ 	.word	0x00000000
        /*0040*/ 	.short	0x0001
        /*0042*/ 	.short	0x0008
        /*0044*/ 	.byte	0x00, 0xf5, 0x21, 0x00


	//----- nvinfo : EIATTR_KPARAM_INFO
	.align		4
.L_15:
        /*0048*/ 	.byte	0x04, 0x17
        /*004a*/ 	.short	(.L_17 - .L_16)
.L_16:
        /*004c*/ 	.word	0x00000000
        /*0050*/ 	.short	0x0000
        /*0052*/ 	.short	0x0000
        /*0054*/ 	.byte	0x00, 0xf5, 0x21, 0x00


	//----- nvinfo : EIATTR_SPARSE_MMA_MASK
	.align		4
.L_17:
        /*0058*/ 	.byte	0x03, 0x50
        /*005a*/ 	.short	0x0000


	//----- nvinfo : EIATTR_MAXREG_COUNT
	.align		4
        /*005c*/ 	.byte	0x03, 0x1b
        /*005e*/ 	.short	0x00ff


	//----- nvinfo : EIATTR_NUM_BARRIERS
	.align		4
        /*0060*/ 	.byte	0x02, 0x4c
        /*0062*/ 	.byte	0x01
	.zero		1


	//----- nvinfo : EIATTR_MERCURY_ISA_VERSION
	.align		4
        /*0064*/ 	.byte	0x03, 0x5f
        /*0066*/ 	.short	0x0101


	//----- nvinfo : EIATTR_VRC_CTA_INIT_COUNT
	.align		4
        /*0068*/ 	.byte	0x02, 0x4a
	.zero		1
	.zero		1


	//----- nvinfo : EIATTR_EXIT_INSTR_OFFSETS
	.align		4
        /*006c*/ 	.byte	0x04, 0x1c
        /*006e*/ 	.short	(.L_19 - .L_18)


	//   ....[0]....
.L_18:
        /*0070*/ 	.word	0x00001160


	//   ....[1]....
        /*0074*/ 	.word	0x000014a0


	//   ....[2]....
        /*0078*/ 	.word	0x000016c0


	//----- nvinfo : EIATTR_CRS_STACK_SIZE
	.align		4
.L_19:
        /*007c*/ 	.byte	0x04, 0x1e
        /*007e*/ 	.short	(.L_21 - .L_20)
.L_20:
        /*0080*/ 	.word	0x00000000


	//----- nvinfo : EIATTR_CBANK_PARAM_SIZE
	.align		4
.L_21:
        /*0084*/ 	.byte	0x03, 0x19
        /*0086*/ 	.short	0x0020


	//----- nvinfo : EIATTR_PARAM_CBANK
	.align		4
        /*0088*/ 	.byte	0x04, 0x0a
        /*008a*/ 	.short	(.L_23 - .L_22)
	.align		4
.L_22:
        /*008c*/ 	.word	index@(.nv.constant0.scatter_add_sub4bit)
        /*0090*/ 	.short	0x0380
        /*0092*/ 	.short	0x0020


	//----- nvinfo : EIATTR_SW_WAR
	.align		4
.L_23:
        /*0094*/ 	.byte	0x04, 0x36
        /*0096*/ 	.short	(.L_25 - .L_24)
.L_24:
        /*0098*/ 	.word	0x00000008
.L_25:


//--------------------- .nv.callgraph             --------------------------
	.section	.nv.callgraph,"",@"SHT_CUDA_CALLGRAPH"
	.align	4
	.sectionentsize	8
	.align		4
        /*0000*/ 	.word	0x00000000
	.align		4
        /*0004*/ 	.word	0xffffffff
	.align		4
        /*0008*/ 	.word	0x00000000
	.align		4
        /*000c*/ 	.word	0xfffffffe
	.align		4
        /*0010*/ 	.word	0x00000000
	.align		4
        /*0014*/ 	.word	0xfffffffd
	.align		4
        /*0018*/ 	.word	0x00000000
	.align		4
        /*001c*/ 	.word	0xfffffffc


//--------------------- .text.scatter_add_sub4bit --------------------------
	.section	.text.scatter_add_sub4bit,"ax",@progbits
	.align	128
        .global         scatter_add_sub4bit
        .type           scatter_add_sub4bit,@function
        .size           scatter_add_sub4bit,(.L_x_37 - scatter_add_sub4bit)
        .other          scatter_add_sub4bit,@"STO_CUDA_ENTRY STV_DEFAULT"
scatter_add_sub4bit:
.text.scatter_add_sub4bit:
[----:B------:R-:W-:Y:S01]  /*0000*/  LDC R1, c[0x0][0x37c] ;  /* 0x0000df00ff017b82 */ /* 0x000fe20000000800 */
[----:B------:R-:W0:Y:S01]  /*0010*/  S2R R4, SR_TID.X ;  /* 0x0000000000047919 */ /* 0x000e220000002100 */
[----:B------:R-:W1:Y:S06]  /*0020*/  LDCU UR4, c[0x0][0x398] ;  /* 0x00007300ff0477ac */ /* 0x000e6c0008000800 */
[----:B------:R-:W2:Y:S01]  /*0030*/  LDC R7, c[0x0][0x360] ;  /* 0x0000d800ff077b82 */ /* 0x000ea20000000800 */
[----:B------:R-:W-:Y:S01]  /*0040*/  BSSY.RECONVERGENT B0, `(.L_x_0) ;  /* 0x0000041000007945 */ /* 0x000fe20003800200 */
[----:B------:R-:W-:-:S06]  /*0050*/  UMOV UR5, 0x1 ;  /* 0x0000000100057882 */ /* 0x000fcc0000000000 */
[----:B------:R-:W3:Y:S01]  /*0060*/  S2UR UR7, SR_CTAID.X ;  /* 0x00000000000779c3 */ /* 0x000ee20000002500 */
[----:B-1----:R-:W-:-:S06]  /*0070*/  USHF.L.U32 UR4, UR5, UR4, URZ ;  /* 0x0000000405047299 */ /* 0x002fcc00080006ff */
[----:B0-----:R-:W-:-:S13]  /*0080*/  ISETP.GE.AND P0, PT, R4, UR4, PT ;  /* 0x0000000404007c0c */ /* 0x001fda000bf06270 */
[----:B---3--:R-:W-:Y:S05]  /*0090*/  @P0 BRA `(.L_x_1) ;  /* 0x0000000000ec0947 */ /* 0x008fea0003800000 */
[----:B--2---:R-:W0:Y:S01]  /*00a0*/  I2F.U32.RP R8, R7 ;  /* 0x0000000700087306 */ /* 0x004e220000209000 */
[----:B------:R-:W-:Y:S01]  /*00b0*/  IMAD.IADD R0, R4, 0x1, R7 ;  /* 0x0000000104007824 */ /* 0x000fe200078e0207 */
[----:B------:R-:W-:Y:S01]  /*00c0*/  ISETP.NE.U32.AND P2, PT, R7, RZ, PT ;  /* 0x000000ff0700720c */ /* 0x000fe20003f45070 */
[----:B------:R-:W-:Y:S03]  /*00d0*/  BSSY.RECONVERGENT B1, `(.L_x_2) ;  /* 0x0000028000017945 */ /* 0x000fe60003800200 */
[C---:B------:R-:W-:Y:S02]  /*00e0*/  ISETP.GE.U32.AND P0, PT, R0.reuse, UR4, PT ;  /* 0x0000000400007c0c */ /* 0x040fe4000bf06070 */
[----:B------:R-:W-:Y:S01]  /*00f0*/  VIMNMX.U32 R5, PT, PT, R0, UR4, !PT ;  /* 0x0000000400057c48 */ /* 0x000fe2000ffe0000 */
[----:B0-----:R-:W0:Y:S02]  /*0100*/  MUFU.RCP R8, R8 ;  /* 0x0000000800087308 */ /* 0x001e240000001000 */
[----:B0-----:R-:W-:-:S06]  /*0110*/  VIADD R2, R8, 0xffffffe ;  /* 0x0ffffffe08027836 */ /* 0x001fcc0000000000 */
[----:B------:R0:W1:Y:S02]  /*0120*/  F2I.FTZ.U32.TRUNC.NTZ R3, R2 ;  /* 0x0000000200037305 */ /* 0x000064000021f000 */
[----:B0-----:R-:W-:Y:S02]  /*0130*/  HFMA2 R2, -RZ, RZ, 0, 0 ;  /* 0x00000000ff027431 */ /* 0x001fe400000001ff */
[----:B-1----:R-:W-:-:S04]  /*0140*/  IMAD.MOV R6, RZ, RZ, -R3 ;  /* 0x000000ffff067224 */ /* 0x002fc800078e0a03 */
[----:B------:R-:W-:Y:S01]  /*0150*/  IMAD R9, R6, R7, RZ ;  /* 0x0000000706097224 */ /* 0x000fe200078e02ff */
[----:B------:R-:W-:-:S03]  /*0160*/  SEL R6, RZ, 0x1, P0 ;  /* 0x00000001ff067807 */ /* 0x000fc60000000000 */
[----:B------:R-:W-:Y:S01]  /*0170*/  IMAD.HI.U32 R3, R3, R9, R2 ;  /* 0x0000000903037227 */ /* 0x000fe200078e0002 */
[----:B------:R-:W-:-:S05]  /*0180*/  IADD3 R0, PT, PT, R5, -R0, -R6 ;  /* 0x8000000005007210 */ /* 0x000fca0007ffe806 */
[----:B------:R-:W-:-:S04]  /*0190*/  IMAD.HI.U32 R3, R3, R0, RZ ;  /* 0x0000000003037227 */ /* 0x000fc800078e00ff */
[----:B------:R-:W-:-:S04]  /*01a0*/  IMAD.MOV R2, RZ, RZ, -R3 ;  /* 0x000000ffff027224 */ /* 0x000fc800078e0a03 */
[----:B------:R-:W-:-:S05]  /*01b0*/  IMAD R0, R7, R2, R0 ;  /* 0x0000000207007224 */ /* 0x000fca00078e0200 */
[----:B------:R-:W-:-:S13]  /*01c0*/  ISETP.GE.U32.AND P0, PT, R0, R7, PT ;  /* 0x000000070000720c */ /* 0x000fda0003f06070 */
[----:B------:R-:W-:Y:S02]  /*01d0*/  @P0 IMAD.IADD R0, R0, 0x1, -R7 ;  /* 0x0000000100000824 */ /* 0x000fe400078e0a07 */
[----:B------:R-:W-:-:S03]  /*01e0*/  @P0 VIADD R3, R3, 0x1 ;  /* 0x0000000103030836 */ /* 0x000fc60000000000 */
[----:B------:R-:W-:-:S13]  /*01f0*/  ISETP.GE.U32.AND P1, PT, R0, R7, PT ;  /* 0x000000070000720c */ /* 0x000fda0003f26070 */
[----:B------:R-:W-:Y:S02]  /*0200*/  @P1 IADD3 R3, PT, PT, R3, 0x1, RZ ;  /* 0x0000000103031810 */ /* 0x000fe40007ffe0ff */
[----:B------:R-:W-:-:S05]  /*0210*/  @!P2 LOP3.LUT R3, RZ, R7, RZ, 0x33, !PT ;  /* 0x00000007ff03a212 */ /* 0x000fca00078e33ff */
[----:B------:R-:W-:-:S05]  /*0220*/  IMAD.IADD R3, R6, 0x1, R3 ;  /* 0x0000000106037824 */ /* 0x000fca00078e0203 */
[C---:B------:R-:W-:Y:S02]  /*0230*/  LOP3.LUT R0, R3.reuse, 0x3, RZ, 0xc0, !PT ;  /* 0x0000000303007812 */ /* 0x040fe400078ec0ff */
[----:B------:R-:W-:Y:S02]  /*0240*/  ISETP.GE.U32.AND P1, PT, R3, 0x3, PT ;  /* 0x000000030300780c */ /* 0x000fe40003f26070 */
[----:B------:R-:W-:Y:S01]  /*0250*/  ISETP.NE.AND P0, PT, R0, 0x3, PT ;  /* 0x000000030000780c */ /* 0x000fe20003f05270 */
[----:B------:R-:W-:-:S12]  /*0260*/  IMAD.MOV.U32 R0, RZ, RZ, R4 ;  /* 0x000000ffff007224 */ /* 0x000fd800078e0004 */
[----:B------:R-:W-:Y:S05]  /*0270*/  @!P0 BRA `(.L_x_3) ;  /* 0x0000000000348947 */ /* 0x000fea0003800000 */
[----:B------:R-:W0:Y:S01]  /*0280*/  S2UR UR6, SR_CgaCtaId ;  /* 0x00000000000679c3 */ /* 0x000e220000008800 */
[----:B------:R-:W-:Y:S01]  /*0290*/  VIADD R0, R3, 0x1 ;  /* 0x0000000103007836 */ /* 0x000fe20000000000 */
[----:B------:R-:W-:-:S04]  /*02a0*/  UMOV UR5, 0x400 ;  /* 0x0000040000057882 */ /* 0x000fc80000000000 */
[----:B------:R-:W-:-:S04]  /*02b0*/  LOP3.LUT R2, R0, 0x3, RZ, 0xc0, !PT ;  /* 0x0000000300027812 */ /* 0x000fc800078ec0ff */
[C---:B------:R-:W-:Y:S01]  /*02c0*/  IADD3 R3, PT, PT, -R2.reuse, RZ, RZ ;  /* 0x000000ff02037210 */ /* 0x040fe20007ffe1ff */
[----:B------:R-:W-:Y:S01]  /*02d0*/  IMAD R0, R2, R7, R4 ;  /* 0x0000000702007224 */ /* 0x000fe200078e0204 */
[----:B0-----:R-:W-:-:S06]  /*02e0*/  ULEA UR5, UR6, UR5, 0x18 ;  /* 0x0000000506057291 */ /* 0x001fcc000f8ec0ff */
[----:B------:R-:W-:-:S07]  /*02f0*/  LEA R2, R4, UR5, 0x2 ;  /* 0x0000000504027c11 */ /* 0x000fce000f8e10ff */
.L_x_4:
[----:B------:R-:W-:Y:S01]  /*0300*/  VIADD R3, R3, 0x1 ;  /* 0x0000000103037836 */ /* 0x000fe20000000000 */
[----:B------:R0:W-:Y:S04]  /*0310*/  STS [R2], RZ ;  /* 0x000000ff02007388 */ /* 0x0001e80000000800 */
[----:B------:R-:W-:Y:S01]  /*0320*/  ISETP.NE.AND P0, PT, R3, RZ, PT ;  /* 0x000000ff0300720c */ /* 0x000fe20003f05270 */
[----:B0-----:R-:W-:-:S12]  /*0330*/  IMAD R2, R7, 0x4, R2 ;  /* 0x0000000407027824 */ /* 0x001fd800078e0202 */
[----:B------:R-:W-:Y:S05]  /*0340*/  @P0 BRA `(.L_x_4) ;  /* 0xfffffffc00ec0947 */ /* 0x000fea000383ffff */
.L_x_3:
[----:B------:R-:W-:Y:S05]  /*0350*/  BSYNC.RECONVERGENT B1 ;  /* 0x0000000000017941 */ /* 0x000fea0003800200 */
.L_x_2:
[----:B------:R-:W-:Y:S05]  /*0360*/  @!P1 BRA `(.L_x_1) ;  /* 0x0000000000389947 */ /* 0x000fea0003800000 */
[----:B------:R-:W0:Y:S01]  /*0370*/  S2R R3, SR_CgaCtaId ;  /* 0x0000000000037919 */ /* 0x000e220000008800 */
[----:B------:R-:W-:-:S04]  /*0380*/  MOV R2, 0x400 ;  /* 0x0000040000027802 */ /* 0x000fc80000000f00 */
[----:B0-----:R-:W-:-:S07]  /*0390*/  LEA R5, R3, R2, 0x18 ;  /* 0x0000000203057211 */ /* 0x001fce00078ec0ff */
.L_x_5:
[----:B0-----:R-:W-:Y:S02]  /*03a0*/  IMAD R2, R0, 0x4, R5 ;  /* 0x0000000400027824 */ /* 0x001fe400078e0205 */
[----:B------:R-:W-:-:S03]  /*03b0*/  IMAD R0, R7, 0x4, R0 ;  /* 0x0000000407007824 */ /* 0x000fc600078e0200 */
[----:B------:R-:W-:Y:S01]  /*03c0*/  LEA R6, R7, R2, 0x2 ;  /* 0x0000000207067211 */ /* 0x000fe200078e10ff */
[----:B------:R0:W-:Y:S01]  /*03d0*/  STS [R2], RZ ;  /* 0x000000ff02007388 */ /* 0x0001e20000000800 */
[----:B------:R-:W-:-:S03]  /*03e0*/  ISETP.GE.AND P0, PT, R0, UR4, PT ;  /* 0x0000000400007c0c */ /* 0x000fc6000bf06270 */
[C---:B------:R-:W-:Y:S01]  /*03f0*/  IMAD R8, R7.reuse, 0x4, R6 ;  /* 0x0000000407087824 */ /* 0x040fe200078e0206 */
[----:B------:R0:W-:Y:S03]  /*0400*/  STS [R6], RZ ;  /* 0x000000ff06007388 */ /* 0x0001e60000000800 */
[----:B------:R-:W-:Y:S01]  /*0410*/  IMAD R3, R7, 0x4, R8 ;  /* 0x0000000407037824 */ /* 0x000fe200078e0208 */
[----:B------:R0:W-:Y:S04]  /*0420*/  STS [R8], RZ ;  /* 0x000000ff08007388 */ /* 0x0001e80000000800 */
[----:B------:R0:W-:Y:S01]  /*0430*/  STS [R3], RZ ;  /* 0x000000ff03007388 */ /* 0x0001e20000000800 */
[----:B------:R-:W-:Y:S05]  /*0440*/  @!P0 BRA `(.L_x_5) ;  /* 0xfffffffc00d48947 */ /* 0x000fea000383ffff */
.L_x_1:
[----:B------:R-:W-:Y:S05]  /*0450*/  BSYNC.RECONVERGENT B0 ;  /* 0x0000000000007941 */ /* 0x000fea0003800200 */
.L_x_0:
[----:B------:R-:W1:Y:S01]  /*0460*/  LDC R13, c[0x0][0x39c] ;  /* 0x0000e700ff0d7b82 */ /* 0x000e620000000800 */
[----:B------:R-:W3:Y:S01]  /*0470*/  LDCU.64 UR8, c[0x0][0x358] ;  /* 0x00006b00ff0877ac */ /* 0x000ee20008000a00 */
[----:B------:R-:W-:Y:S01]  /*0480*/  BSSY.RECONVERGENT B1, `(.L_x_6) ;  /* 0x00000cb000017945 */ /* 0x000fe20003800200 */
[----:B-1----:R-:W-:-:S04]  /*0490*/  LEA.HI R5, R13, R13, RZ, 0x1 ;  /* 0x0000000d0d057211 */ /* 0x002fc800078f08ff */
[----:B------:R-:W-:Y:S01]  /*04a0*/  SHF.R.S32.HI R5, RZ, 0x1, R5 ;  /* 0x00000001ff057819 */ /* 0x000fe20000011405 */
[----:B------:R-:W-:Y:S03]  /*04b0*/  BAR.SYNC.DEFER_BLOCKING 0x0 ;  /* 0x0000000000007b1d */ /* 0x000fe60000010000 */
[----:B------:R-:W-:-:S13]  /*04c0*/  ISETP.GE.AND P0, PT, R4, R5, PT ;  /* 0x000000050400720c */ /* 0x000fda0003f06270 */
[----:B---3--:R-:W-:Y:S05]  /*04d0*/  @P0 BRA `(.L_x_7) ;  /* 0x0000000c00140947 */ /* 0x008fea0003800000 */
[----:B0-2---:R-:W0:Y:S01]  /*04e0*/  I2F.U32.RP R8, R7 ;  /* 0x0000000700087306 */ /* 0x005e220000209000 */
[----:B------:R-:W-:Y:S01]  /*04f0*/  IMAD.IADD R6, R4, 0x1, R7 ;  /* 0x0000000104067824 */ /* 0x000fe200078e0207 */
[----:B------:R-:W-:Y:S01]  /*0500*/  ISETP.NE.U32.AND P2, PT, R7, RZ, PT ;  /* 0x000000ff0700720c */ /* 0x000fe20003f45070 */
[----:B------:R-:W-:Y:S01]  /*0510*/  IMAD R13, R13, UR7, RZ ;  /* 0x000000070d0d7c24 */ /* 0x000fe2000f8e02ff */
[----:B------:R-:W-:Y:S02]  /*0520*/  BSSY.RECONVERGENT B0, `(.L_x_8) ;  /* 0x0000047000007945 */ /* 0x000fe40003800200 */
[CC--:B------:R-:W-:Y:S02]  /*0530*/  ISETP.GE.U32.AND P0, PT, R6.reuse, R5.reuse, PT ;  /* 0x000000050600720c */ /* 0x0c0fe40003f06070 */
[----:B------:R-:W-:Y:S02]  /*0540*/  VIMNMX.U32 R0, PT, PT, R6, R5, !PT ;  /* 0x0000000506007248 */ /* 0x000fe40007fe0000 */
[----:B------:R-:W-:-:S04]  /*0550*/  SEL R9, RZ, 0x1, P0 ;  /* 0x00000001ff097807 */ /* 0x000fc80000000000 */
[----:B------:R-:W-:Y:S01]  /*0560*/  IADD3 R0, PT, PT, R0, -R6, -R9 ;  /* 0x8000000600007210 */ /* 0x000fe20007ffe809 */
[----:B0-----:R-:W0:Y:S02]  /*0570*/  MUFU.RCP R8, R8 ;  /* 0x0000000800087308 */ /* 0x001e240000001000 */
[----:B0-----:R-:W-:-:S06]  /*0580*/  IADD3 R2, PT, PT, R8, 0xffffffe, RZ ;  /* 0x0ffffffe08027810 */ /* 0x001fcc0007ffe0ff */
[----:B------:R0:W1:Y:S02]  /*0590*/  F2I.FTZ.U32.TRUNC.NTZ R3, R2 ;  /* 0x0000000200037305 */ /* 0x000064000021f000 */
[----:B0-----:R-:W-:Y:S02]  /*05a0*/  IMAD.MOV.U32 R2, RZ, RZ, RZ ;  /* 0x000000ffff027224 */ /* 0x001fe400078e00ff */
[----:B-1----:R-:W-:-:S04]  /*05b0*/  IMAD.MOV R10, RZ, RZ, -R3 ;  /* 0x000000ffff0a7224 */ /* 0x002fc800078e0a03 */
[----:B------:R-:W-:-:S04]  /*05c0*/  IMAD R11, R10, R7, RZ ;  /* 0x000000070a0b7224 */ /* 0x000fc800078e02ff */
[----:B------:R-:W-:-:S06]  /*05d0*/  IMAD.HI.U32 R11, R3, R11, R2 ;  /* 0x0000000b030b7227 */ /* 0x000fcc00078e0002 */
[----:B------:R-:W-:Y:S01]  /*05e0*/  IMAD.HI.U32 R6, R11, R0, RZ ;  /* 0x000000000b067227 */ /* 0x000fe200078e00ff */
[----:B------:R-:W-:-:S04]  /*05f0*/  LEA.HI R11, R13, R13, RZ, 0x1 ;  /* 0x0000000d0d0b7211 */ /* 0x000fc800078f08ff */
[----:B------:R-:W-:Y:S02]  /*0600*/  IADD3 R2, PT, PT, -R6, RZ, RZ ;  /* 0x000000ff06027210 */ /* 0x000fe40007ffe1ff */
[----:B------:R-:W-:-:S03]  /*0610*/  SHF.R.S32.HI R11, RZ, 0x1, R11 ;  /* 0x00000001ff0b7819 */ /* 0x000fc6000001140b */
[----:B------:R-:W-:-:S05]  /*0620*/  IMAD R0, R7, R2, R0 ;  /* 0x0000000207007224 */ /* 0x000fca00078e0200 */
[----:B------:R-:W-:-:S13]  /*0630*/  ISETP.GE.U32.AND P0, PT, R0, R7, PT ;  /* 0x000000070000720c */ /* 0x000fda0003f06070 */
[----:B------:R-:W-:Y:S02]  /*0640*/  @P0 IMAD.IADD R0, R0, 0x1, -R7 ;  /* 0x0000000100000824 */ /* 0x000fe400078e0a07 */
[----:B------:R-:W-:-:S03]  /*0650*/  @P0 VIADD R6, R6, 0x1 ;  /* 0x0000000106060836 */ /* 0x000fc60000000000 */
[----:B------:R-:W-:-:S13]  /*0660*/  ISETP.GE.U32.AND P1, PT, R0, R7, PT ;  /* 0x000000070000720c */ /* 0x000fda0003f26070 */
[----:B------:R-:W-:Y:S01]  /*0670*/  @P1 VIADD R6, R6, 0x1 ;  /* 0x0000000106061836 */ /* 0x000fe20000000000 */
[----:B------:R-:W-:-:S04]  /*0680*/  @!P2 LOP3.LUT R6, RZ, R7, RZ, 0x33, !PT ;  /* 0x00000007ff06a212 */ /* 0x000fc800078e33ff */
[----:B------:R-:W-:-:S04]  /*0690*/  IADD3 R6, PT, PT, R9, R6, RZ ;  /* 0x0000000609067210 */ /* 0x000fc80007ffe0ff */
[----:B------:R-:W-:-:S04]  /*06a0*/  LOP3.LUT R0, R6, 0x3, RZ, 0xc0, !PT ;  /* 0x0000000306007812 */ /* 0x000fc800078ec0ff */
[----:B------:R-:W-:Y:S01]  /*06b0*/  ISETP.NE.AND P0, PT, R0, 0x3, PT ;  /* 0x000000030000780c */ /* 0x000fe20003f05270 */
[----:B------:R-:W-:-:S12]  /*06c0*/  IMAD.MOV.U32 R0, RZ, RZ, R4 ;  /* 0x000000ffff007224 */ /* 0x000fd800078e0004 */
[----:B------:R-:W-:Y:S05]  /*06d0*/  @!P0 BRA `(.L_x_9) ;  /* 0x0000000000ac8947 */ /* 0x000fea0003800000 */
[----:B------:R-:W0:Y:S01]  /*06e0*/  S2R R9, SR_CgaCtaId ;  /* 0x0000000000097919 */ /* 0x000e220000008800 */
[----:B------:R-:W1:Y:S01]  /*06f0*/  LDC.64 R2, c[0x0][0x380] ;  /* 0x0000e000ff027b82 */ /* 0x000e620000000a00 */
[----:B------:R-:W-:Y:S01]  /*0700*/  VIADD R0, R6, 0x1 ;  /* 0x0000000106007836 */ /* 0x000fe20000000000 */
[----:B------:R-:W-:Y:S01]  /*0710*/  MOV R10, 0x400 ;  /* 0x00000400000a7802 */ /* 0x000fe20000000f00 */
[C---:B------:R-:W-:Y:S01]  /*0720*/  IMAD.IADD R12, R4.reuse, 0x1, R11 ;  /* 0x00000001040c7824 */ /* 0x040fe200078e020b */
[----:B------:R-:W-:Y:S02]  /*0730*/  LEA R16, R4, R13, 0x1 ;  /* 0x0000000d04107211 */ /* 0x000fe400078e08ff */
[----:B------:R-:W-:-:S05]  /*0740*/  LOP3.LUT R17, R0, 0x3, RZ, 0xc0, !PT ;  /* 0x0000000300117812 */ /* 0x000fca00078ec0ff */
[----:B------:R-:W-:Y:S02]  /*0750*/  IMAD R0, R17, R7, R4 ;  /* 0x0000000711007224 */ /* 0x000fe400078e0204 */
[----:B------:R-:W-:Y:S01]  /*0760*/  IMAD.MOV R17, RZ, RZ, -R17 ;  /* 0x000000ffff117224 */ /* 0x000fe200078e0a11 */
[----:B-1----:R-:W-:-:S05]  /*0770*/  IADD3 R2, P0, PT, R2, 0x2, RZ ;  /* 0x0000000202027810 */ /* 0x002fca0007f1e0ff */
[----:B------:R-:W-:Y:S01]  /*0780*/  IMAD.X R3, RZ, RZ, R3, P0 ;  /* 0x000000ffff037224 */ /* 0x000fe200000e0603 */
[----:B0-----:R-:W-:-:S07]  /*0790*/  LEA R10, R9, R10, 0x18 ;  /* 0x0000000a090a7211 */ /* 0x001fce00078ec0ff */
.L_x_14:
[----:B------:R-:W0:Y:S01]  /*07a0*/  LDCU.64 UR10, c[0x0][0x388] ;  /* 0x00007100ff0a77ac */ /* 0x000e220008000a00 */
[----:B------:R-:W-:-:S05]  /*07b0*/  IMAD.WIDE R8, R16, 0x2, R2 ;  /* 0x0000000210087825 */ /* 0x000fca00078e0202 */
[----:B------:R-:W2:Y:S01]  /*07c0*/  LDG.E.U16.CONSTANT R18, desc[UR8][R8.64+-0x2] ;  /* 0xfffffe0808127981 */ /* 0x000ea2000c1e9500 */
[----:B0-----:R-:W-:-:S04]  /*07d0*/  IADD3 R14, P0, PT, R12, UR10, RZ ;  /* 0x0000000a0c0e7c10 */ /* 0x001fc8000ff1e0ff */
[----:B------:R-:W-:-:S05]  /*07e0*/  LEA.HI.X.SX32 R15, R12, UR11, 0x1, P0 ;  /* 0x0000000b0c0f7c11 */ /* 0x000fca00080f0eff */
[----:B------:R-:W3:Y:S01]  /*07f0*/  LDG.E.U8.CONSTANT R20, desc[UR8][R14.64] ;  /* 0x000000080e147981 */ /* 0x000ee2000c1e9100 */
[----:B------:R-:W-:Y:S01]  /*0800*/  BSSY.RECONVERGENT B2, `(.L_x_10) ;  /* 0x0000008000027945 */ /* 0x000fe20003800200 */
[----:B--2---:R-:W-:Y:S01]  /*0810*/  HADD2.F32 R21, -RZ, R18.H0_H0 ;  /* 0x20000012ff157230 */ /* 0x004fe20000004100 */
[----:B---3--:R-:W-:-:S05]  /*0820*/  SHF.R.U32.HI R19, RZ, 0x4, R20 ;  /* 0x00000004ff137819 */ /* 0x008fca0000011614 */
[----:B------:R-:W-:-:S07]  /*0830*/  IMAD R19, R19, 0x4, R10 ;  /* 0x0000000413137824 */ /* 0x000fce00078e020a */
.L_x_11:
[----:B------:R-:W0:Y:S02]  /*0840*/  LDS R14, [R19] ;  /* 0x00000000130e7984 */ /* 0x000e240000000800 */
[----:B0-----:R-:W-:-:S05]  /*0850*/  FADD R15, R21, R14 ;  /* 0x0000000e150f7221 */ /* 0x001fca0000000000 */
[----:B------:R-:W0:Y:S02]  /*0860*/  ATOMS.CAST.SPIN P0, [R19], R14, R15 ;  /* 0x0000000e1300758d */ /* 0x000e24000180000f */
[----:B0-----:R-:W-:Y:S05]  /*0870*/  @!P0 BRA `(.L_x_11) ;  /* 0xfffffffc00f08947 */ /* 0x001fea000383ffff */
[----:B------:R-:W-:Y:S05]  /*0880*/  BSYNC.RECONVERGENT B2 ;  /* 0x0000000000027941 */ /* 0x000fea0003800200 */
.L_x_10:
[----:B------:R-:W2:Y:S01]  /*0890*/  LDG.E.U16.CONSTANT R8, desc[UR8][R8.64] ;  /* 0x0000000808087981 */ /* 0x000ea2000c1e9500 */
[----:B------:R-:W-:Y:S01]  /*08a0*/  SHF.L.U32 R14, R20, 0x2, RZ ;  /* 0x00000002140e7819 */ /* 0x000fe200000006ff */
[----:B------:R-:W-:Y:S03]  /*08b0*/  BSSY.RECONVERGENT B2, `(.L_x_12) ;  /* 0x0000008000027945 */ /* 0x000fe60003800200 */
[----:B------:R-:W-:-:S05]  /*08c0*/  LOP3.LUT R15, R14, 0x3c, RZ, 0xc0, !PT ;  /* 0x0000003c0e0f7812 */ /* 0x000fca00078ec0ff */
[----:B------:R-:W-:Y:S02]  /*08d0*/  IMAD.IADD R15, R10, 0x1, R15 ;  /* 0x000000010a0f7824 */ /* 0x000fe400078e020f */
[----:B--2---:R-:W-:-:S07]  /*08e0*/  HADD2.F32 R19, -RZ, R8.H0_H0 ;  /* 0x20000008ff137230 */ /* 0x004fce0000004100 */
.L_x_13:
[----:B------:R-:W0:Y:S02]  /*08f0*/  LDS R8, [R15] ;  /* 0x000000000f087984 */ /* 0x000e240000000800 */
[----:B0-----:R-:W-:-:S05]  /*0900*/  FADD R9, R19, R8 ;  /* 0x0000000813097221 */ /* 0x001fca0000000000 */
[----:B------:R-:W0:Y:S02]  /*0910*/  ATOMS.CAST.SPIN P0, [R15], R8, R9 ;  /* 0x000000080f00758d */ /* 0x000e240001800009 */
[----:B0-----:R-:W-:Y:S05]  /*0920*/  @!P0 BRA `(.L_x_13) ;  /* 0xfffffffc00f08947 */ /* 0x001fea000383ffff */
[----:B------:R-:W-:Y:S05]  /*0930*/  BSYNC.RECONVERGENT B2 ;  /* 0x0000000000027941 */ /* 0x000fea0003800200 */
.L_x_12:
[----:B------:R-:W-:Y:S01]  /*0940*/  VIADD R17, R17, 0x1 ;  /* 0x0000000111117836 */ /* 0x000fe20000000000 */
[C---:B------:R-:W-:Y:S01]  /*0950*/  IADD3 R12, PT, PT, R7.reuse, R12, RZ ;  /* 0x0000000c070c7210 */ /* 0x040fe20007ffe0ff */
[----:B------:R-:W-:-:S03]  /*0960*/  IMAD R16, R7, 0x2, R16 ;  /* 0x0000000207107824 */ /* 0x000fc600078e0210 */
[----:B------:R-:W-:-:S13]  /*0970*/  ISETP.NE.AND P0, PT, R17, RZ, PT ;  /* 0x000000ff1100720c */ /* 0x000fda0003f05270 */
[----:B------:R-:W-:Y:S05]  /*0980*/  @P0 BRA `(.L_x_14) ;  /* 0xfffffffc00840947 */ /* 0x000fea000383ffff */
.L_x_9:
[----:B------:R-:W-:Y:S05]  /*0990*/  BSYNC.RECONVERGENT B0 ;  /* 0x0000000000007941 */ /* 0x000fea0003800200 */
.L_x_8:
[----:B------:R-:W-:-:S13]  /*09a0*/  ISETP.GE.U32.AND P0, PT, R6, 0x3, PT ;  /* 0x000000030600780c */ /* 0x000fda0003f06070 */
[----:B------:R-:W-:Y:S05]  /*09b0*/  @!P0 BRA `(.L_x_7) ;  /* 0x0000000400dc8947 */ /* 0x000fea0003800000 */
[----:B------:R-:W0:Y:S01]  /*09c0*/  S2R R2, SR_CgaCtaId ;  /* 0x0000000000027919 */ /* 0x000e220000008800 */
[C---:B------:R-:W-:Y:S01]  /*09d0*/  IMAD.IADD R8, R0.reuse, 0x1, R7 ;  /* 0x0000000100087824 */ /* 0x040fe200078e0207 */
[----:B------:R-:W-:Y:S01]  /*09e0*/  MOV R9, 0x400 ;  /* 0x0000040000097802 */ /* 0x000fe20000000f00 */
[--C-:B------:R-:W-:Y:S01]  /*09f0*/  IMAD R6, R0, 0x2, R13.reuse ;  /* 0x0000000200067824 */ /* 0x100fe200078e020d */
[----:B------:R-:W-:Y:S01]  /*0a00*/  IADD3 R10, PT, PT, R11, R0, RZ ;  /* 0x000000000b0a7210 */ /* 0x000fe20007ffe0ff */
[----:B------:R-:W-:Y:S02]  /*0a10*/  IMAD R8, R8, 0x2, R13 ;  /* 0x0000000208087824 */ /* 0x000fe400078e020d */
[C-C-:B------:R-:W-:Y:S02]  /*0a20*/  IMAD R11, R7.reuse, 0x6, R6.reuse ;  /* 0x00000006070b7824 */ /* 0x140fe400078e0206 */
[----:B------:R-:W-:Y:S01]  /*0a30*/  IMAD R12, R7, 0x4, R6 ;  /* 0x00000004070c7824 */ /* 0x000fe200078e0206 */
[----:B0-----:R-:W-:-:S07]  /*0a40*/  LEA R9, R2, R9, 0x18 ;  /* 0x0000000902097211 */ /* 0x001fce00078ec0ff */
.L_x_31:
[----:B------:R-:W0:Y:S01]  /*0a50*/  LDCU.64 UR10, c[0x0][0x388] ;  /* 0x00007100ff0a77ac */ /* 0x000e220008000a00 */
[----:B------:R-:W1:Y:S01]  /*0a60*/  LDC.64 R2, c[0x0][0x380] ;  /* 0x0000e000ff027b82 */ /* 0x000e620000000a00 */
[----:B0-----:R-:W-:-:S04]  /*0a70*/  IADD3 R14, P0, PT, R10, UR10, RZ ;  /* 0x0000000a0a0e7c10 */ /* 0x001fc8000ff1e0ff */
[----:B------:R-:W-:Y:S01]  /*0a80*/  LEA.HI.X.SX32 R15, R10, UR11, 0x1, P0 ;  /* 0x0000000b0a0f7c11 */ /* 0x000fe200080f0eff */
[----:B-1----:R-:W-:-:S04]  /*0a90*/  IMAD.WIDE R16, R6, 0x2, R2 ;  /* 0x0000000206107825 */ /* 0x002fc800078e0202 */
[----:B------:R-:W2:Y:S04]  /*0aa0*/  LDG.E.U8.CONSTANT R20, desc[UR8][R14.64] ;  /* 0x000000080e147981 */ /* 0x000ea8000c1e9100 */
[----:B------:R-:W3:Y:S01]  /*0ab0*/  LDG.E.U16.CONSTANT R13, desc[UR8][R16.64] ;  /* 0x00000008100d7981 */ /* 0x000ee2000c1e9500 */
[----:B------:R-:W-:Y:S01]  /*0ac0*/  BSSY.RECONVERGENT B0, `(.L_x_15) ;  /* 0x0000008000007945 */ /* 0x000fe20003800200 */
[----:B--2---:R-:W-:Y:S01]  /*0ad0*/  SHF.R.U32.HI R18, RZ, 0x4, R20 ;  /* 0x00000004ff127819 */ /* 0x004fe20000011614 */
[----:B---3--:R-:W-:-:S04]  /*0ae0*/  HADD2.F32 R21, -RZ, R13.H0_H0 ;  /* 0x2000000dff157230 */ /* 0x008fc80000004100 */
[----:B------:R-:W-:-:S07]  /*0af0*/  IMAD R13, R18, 0x4, R9 ;  /* 0x00000004120d7824 */ /* 0x000fce00078e0209 */
.L_x_16:
[----:B------:R-:W0:Y:S02]  /*0b00*/  LDS R18, [R13] ;  /* 0x000000000d127984 */ /* 0x000e240000000800 */
[----:B0-----:R-:W-:-:S05]  /*0b10*/  FADD R19, R21, R18 ;  /* 0x0000001215137221 */ /* 0x001fca0000000000 */
[----:B------:R-:W0:Y:S02]  /*0b20*/  ATOMS.CAST.SPIN P0, [R13], R18, R19 ;  /* 0x000000120d00758d */ /* 0x000e240001800013 */
[----:B0-----:R-:W-:Y:S05]  /*0b30*/  @!P0 BRA `(.L_x_16) ;  /* 0xfffffffc00f08947 */ /* 0x001fea000383ffff */
[----:B------:R-:W-:Y:S05]  /*0b40*/  BSYNC.RECONVERGENT B0 ;  /* 0x0000000000007941 */ /* 0x000fea0003800200 */
.L_x_15:
[----:B------:R-:W2:Y:S01]  /*0b50*/  LDG.E.U16.CONSTANT R16, desc[UR8][R16.64+0x2] ;  /* 0x0000020810107981 */ /* 0x000ea2000c1e9500 */
[----:B------:R-:W-:Y:S01]  /*0b60*/  SHF.L.U32 R13, R20, 0x2, RZ ;  /* 0x00000002140d7819 */ /* 0x000fe200000006ff */
[----:B------:R-:W-:Y:S03]  /*0b70*/  BSSY.RECONVERGENT B0, `(.L_x_17) ;  /* 0x0000008000007945 */ /* 0x000fe60003800200 */
[----:B------:R-:W-:-:S05]  /*0b80*/  LOP3.LUT R18, R13, 0x3c, RZ, 0xc0, !PT ;  /* 0x0000003c0d127812 */ /* 0x000fca00078ec0ff */
[----:B------:R-:W-:Y:S02]  /*0b90*/  IMAD.IADD R18, R9, 0x1, R18 ;  /* 0x0000000109127824 */ /* 0x000fe400078e0212 */
[----:B--2---:R-:W-:-:S07]  /*0ba0*/  HADD2.F32 R13, -RZ, R16.H0_H0 ;  /* 0x20000010ff0d7230 */ /* 0x004fce0000004100 */
.L_x_18:
[----:B------:R-:W0:Y:S02]  /*0bb0*/  LDS R16, [R18] ;  /* 0x0000000012107984 */ /* 0x000e240000000800 */
[----:B0-----:R-:W-:-:S05]  /*0bc0*/  FADD R17, R13, R16 ;  /* 0x000000100d117221 */ /* 0x001fca0000000000 */
[----:B------:R-:W0:Y:S02]  /*0bd0*/  ATOMS.CAST.SPIN P0, [R18], R16, R17 ;  /* 0x000000101200758d */ /* 0x000e240001800011 */
[----:B0-----:R-:W-:Y:S05]  /*0be0*/  @!P0 BRA `(.L_x_18) ;  /* 0xfffffffc00f08947 */ /* 0x001fea000383ffff */
[----:B------:R-:W-:Y:S05]  /*0bf0*/  BSYNC.RECONVERGENT B0 ;  /* 0x0000000000007941 */ /* 0x000fea0003800200 */
.L_x_17:
[----:B------:R-:W-:Y:S01]  /*0c00*/  IADD3 R14, P0, PT, R7, R14, RZ ;  /* 0x0000000e070e7210 */ /* 0x000fe20007f1e0ff */
[----:B------:R-:W-:-:S04]  /*0c10*/  IMAD.WIDE R16, R8, 0x2, R2 ;  /* 0x0000000208107825 */ /* 0x000fc800078e0202 */
[----:B------:R-:W-:Y:S01]  /*0c20*/  IMAD.X R15, RZ, RZ, R15, P0 ;  /* 0x000000ffff0f7224 */ /* 0x000fe200000e060f */
[----:B------:R-:W2:Y:S04]  /*0c30*/  LDG.E.U16.CONSTANT R13, desc[UR8][R16.64] ;  /* 0x00000008100d7981 */ /* 0x000ea8000c1e9500 */
[----:B------:R-:W3:Y:S01]  /*0c40*/  LDG.E.U8.CONSTANT R20, desc[UR8][R14.64] ;  /* 0x000000080e147981 */ /* 0x000ee2000c1e9100 */
[----:B------:R-:W-:Y:S01]  /*0c50*/  BSSY.RECONVERGENT B0, `(.L_x_19) ;  /* 0x0000008000007945 */ /* 0x000fe20003800200 */
[----:B--2---:R-:W-:Y:S01]  /*0c60*/  HADD2.F32 R21, -RZ, R13.H0_H0 ;  /* 0x2000000dff157230 */ /* 0x004fe20000004100 */
[----:B---3--:R-:W-:-:S04]  /*0c70*/  SHF.R.U32.HI R18, RZ, 0x4, R20 ;  /* 0x00000004ff127819 */ /* 0x008fc80000011614 */
[----:B------:R-:W-:-:S07]  /*0c80*/  LEA R13, R18, R9, 0x2 ;  /* 0x00000009120d7211 */ /* 0x000fce00078e10ff */
.L_x_20:
[----:B------:R-:W0:Y:S02]  /*0c90*/  LDS R18, [R13] ;  /* 0x000000000d127984 */ /* 0x000e240000000800 */
[----:B0-----:R-:W-:-:S05]  /*0ca0*/  FADD R19, R21, R18 ;  /* 0x0000001215137221 */ /* 0x001fca0000000000 */
[----:B------:R-:W0:Y:S02]  /*0cb0*/  ATOMS.CAST.SPIN P0, [R13], R18, R19 ;  /* 0x000000120d00758d */ /* 0x000e240001800013 */
[----:B0-----:R-:W-:Y:S05]  /*0cc0*/  @!P0 BRA `(.L_x_20) ;  /* 0xfffffffc00f08947 */ /* 0x001fea000383ffff */
[----:B------:R-:W-:Y:S05]  /*0cd0*/  BSYNC.RECONVERGENT B0 ;  /* 0x0000000000007941 */ /* 0x000fea0003800200 */
.L_x_19:
[----:B------:R-:W2:Y:S01]  /*0ce0*/  LDG.E.U16.CONSTANT R16, desc[UR8][R16.64+0x2] ;  /* 0x0000020810107981 */ /* 0x000ea2000c1e9500 */
[----:B------:R-:W-:Y:S01]  /*0cf0*/  IMAD.SHL.U32 R13, R20, 0x4, RZ ;  /* 0x00000004140d7824 */ /* 0x000fe200078e00ff */
[----:B------:R-:W-:Y:S04]  /*0d00*/  BSSY.RECONVERGENT B0, `(.L_x_21) ;  /* 0x0000008000007945 */ /* 0x000fe80003800200 */
[----:B------:R-:W-:-:S05]  /*0d10*/  LOP3.LUT R18, R13, 0x3c, RZ, 0xc0, !PT ;  /* 0x0000003c0d127812 */ /* 0x000fca00078ec0ff */
[----:B------:R-:W-:Y:S02]  /*0d20*/  IMAD.IADD R18, R9, 0x1, R18 ;  /* 0x0000000109127824 */ /* 0x000fe400078e0212 */
[----:B--2---:R-:W-:-:S07]  /*0d30*/  HADD2.F32 R13, -RZ, R16.H0_H0 ;  /* 0x20000010ff0d7230 */ /* 0x004fce0000004100 */
.L_x_22:
[----:B------:R-:W0:Y:S02]  /*0d40*/  LDS R16, [R18] ;  /* 0x0000000012107984 */ /* 0x000e240000000800 */
[----:B0-----:R-:W-:-:S05]  /*0d50*/  FADD R17, R13, R16 ;  /* 0x000000100d117221 */ /* 0x001fca0000000000 */
[----:B------:R-:W0:Y:S02]  /*0d60*/  ATOMS.CAST.SPIN P0, [R18], R16, R17 ;  /* 0x000000101200758d */ /* 0x000e240001800011 */
[----:B0-----:R-:W-:Y:S05]  /*0d70*/  @!P0 BRA `(.L_x_22) ;  /* 0xfffffffc00f08947 */ /* 0x001fea000383ffff */
[----:B------:R-:W-:Y:S05]  /*0d80*/  BSYNC.RECONVERGENT B0 ;  /* 0x0000000000007941 */ /* 0x000fea0003800200 */
.L_x_21:
[----:B------:R-:W-:Y:S01]  /*0d90*/  IADD3 R14, P0, PT, R7, R14, RZ ;  /* 0x0000000e070e7210 */ /* 0x000fe20007f1e0ff */
[----:B------:R-:W-:-:S03]  /*0da0*/  IMAD.WIDE R16, R12, 0x2, R2 ;  /* 0x000000020c107825 */ /* 0x000fc600078e0202 */
[----:B------:R-:W-:Y:S02]  /*0db0*/  IADD3.X R15, PT, PT, RZ, R15, RZ, P0, !PT ;  /* 0x0000000fff0f7210 */ /* 0x000fe400007fe4ff */
[----:B------:R-:W2:Y:S04]  /*0dc0*/  LDG.E.U16.CONSTANT R13, desc[UR8][R16.64] ;  /* 0x00000008100d7981 */ /* 0x000ea8000c1e9500 */
[----:B------:R-:W3:Y:S01]  /*0dd0*/  LDG.E.U8.CONSTANT R20, desc[UR8][R14.64] ;  /* 0x000000080e147981 */ /* 0x000ee2000c1e9100 */
[----:B------:R-:W-:Y:S01]  /*0de0*/  BSSY.RECONVERGENT B0, `(.L_x_23) ;  /* 0x0000008000007945 */ /* 0x000fe20003800200 */
[----:B--2---:R-:W-:Y:S01]  /*0df0*/  HADD2.F32 R21, -RZ, R13.H0_H0 ;  /* 0x2000000dff157230 */ /* 0x004fe20000004100 */
[----:B---3--:R-:W-:-:S05]  /*0e00*/  SHF.R.U32.HI R18, RZ, 0x4, R20 ;  /* 0x00000004ff127819 */ /* 0x008fca0000011614 */
[----:B------:R-:W-:-:S07]  /*0e10*/  IMAD R13, R18, 0x4, R9 ;  /* 0x00000004120d7824 */ /* 0x000fce00078e0209 */
.L_x_24:
[----:B------:R-:W0:Y:S02]  /*0e20*/  LDS R18, [R13] ;  /* 0x000000000d127984 */ /* 0x000e240000000800 */
[----:B0-----:R-:W-:-:S05]  /*0e30*/  FADD R19, R21, R18 ;  /* 0x0000001215137221 */ /* 0x001fca0000000000 */
[----:B------:R-:W0:Y:S02]  /*0e40*/  ATOMS.CAST.SPIN P0, [R13], R18, R19 ;  /* 0x000000120d00758d */ /* 0x000e240001800013 */
[----:B0-----:R-:W-:Y:S05]  /*0e50*/  @!P0 BRA `(.L_x_24) ;  /* 0xfffffffc00f08947 */ /* 0x001fea000383ffff */
[----:B------:R-:W-:Y:S05]  /*0e60*/  BSYNC.RECONVERGENT B0 ;  /* 0x0000000000007941 */ /* 0x000fea0003800200 */
.L_x_23:
[----:B------:R-:W2:Y:S01]  /*0e70*/  LDG.E.U16.CONSTANT R16, desc[UR8][R16.64+0x2] ;  /* 0x0000020810107981 */ /* 0x000ea2000c1e9500 */
[----:B------:R-:W-:Y:S01]  /*0e80*/  IMAD.SHL.U32 R13, R20, 0x4, RZ ;  /* 0x00000004140d7824 */ /* 0x000fe200078e00ff */
[----:B------:R-:W-:Y:S04]  /*0e90*/  BSSY.RECONVERGENT B0, `(.L_x_25) ;  /* 0x0000008000007945 */ /* 0x000fe80003800200 */
[----:B------:R-:W-:-:S04]  /*0ea0*/  LOP3.LUT R18, R13, 0x3c, RZ, 0xc0, !PT ;  /* 0x0000003c0d127812 */ /* 0x000fc800078ec0ff */
[----:B------:R-:W-:Y:S01]  /*0eb0*/  IADD3 R18, PT, PT, R9, R18, RZ ;  /* 0x0000001209127210 */ /* 0x000fe20007ffe0ff */
[----:B--2---:R-:W-:-:S07]  /*0ec0*/  HADD2.F32 R13, -RZ, R16.H0_H0 ;  /* 0x20000010ff0d7230 */ /* 0x004fce0000004100 */
.L_x_26:
[----:B------:R-:W0:Y:S02]  /*0ed0*/  LDS R16, [R18] ;  /* 0x0000000012107984 */ /* 0x000e240000000800 */
[----:B0-----:R-:W-:-:S05]  /*0ee0*/  FADD R17, R13, R16 ;  /* 0x000000100d117221 */ /* 0x001fca0000000000 */
[----:B------:R-:W0:Y:S02]  /*0ef0*/  ATOMS.CAST.SPIN P0, [R18], R16, R17 ;  /* 0x000000101200758d */ /* 0x000e240001800011 */
[----:B0-----:R-:W-:Y:S05]  /*0f00*/  @!P0 BRA `(.L_x_26) ;  /* 0xfffffffc00f08947 */ /* 0x001fea000383ffff */
[----:B------:R-:W-:Y:S05]  /*0f10*/  BSYNC.RECONVERGENT B0 ;  /* 0x0000000000007941 */ /* 0x000fea0003800200 */
.L_x_25:
[----:B------:R-:W-:Y:S01]  /*0f20*/  IADD3 R14, P0, PT, R7, R14, RZ ;  /* 0x0000000e070e7210 */ /* 0x000fe20007f1e0ff */
[----:B------:R-:W-:-:S04]  /*0f30*/  IMAD.WIDE R2, R11, 0x2, R2 ;  /* 0x000000020b027825 */ /* 0x000fc800078e0202 */
[----:B------:R-:W-:Y:S01]  /*0f40*/  IMAD.X R15, RZ, RZ, R15, P0 ;  /* 0x000000ffff0f7224 */ /* 0x000fe200000e060f */
[----:B------:R-:W2:Y:S04]  /*0f50*/  LDG.E.U16.CONSTANT R13, desc[UR8][R2.64] ;  /* 0x00000008020d7981 */ /* 0x000ea8000c1e9500 */
[----:B------:R-:W3:Y:S01]  /*0f60*/  LDG.E.U8.CONSTANT R17, desc[UR8][R14.64] ;  /* 0x000000080e117981 */ /* 0x000ee2000c1e9100 */
[----:B------:R-:W-:Y:S01]  /*0f70*/  BSSY.RECONVERGENT B0, `(.L_x_27) ;  /* 0x0000008000007945 */ /* 0x000fe20003800200 */
[----:B---3--:R-:W-:Y:S01]  /*0f80*/  SHF.R.U32.HI R16, RZ, 0x4, R17 ;  /* 0x00000004ff107819 */ /* 0x008fe20000011611 */
[----:B--2---:R-:W-:-:S04]  /*0f90*/  HADD2.F32 R13, -RZ, R13.H0_H0 ;  /* 0x2000000dff0d7230 */ /* 0x004fc80000004100 */
[----:B------:R-:W-:-:S07]  /*0fa0*/  IMAD R16, R16, 0x4, R9 ;  /* 0x0000000410107824 */ /* 0x000fce00078e0209 */
.L_x_28:
[----:B------:R-:W0:Y:S02]  /*0fb0*/  LDS R14, [R16] ;  /* 0x00000000100e7984 */ /* 0x000e240000000800 */
[----:B0-----:R-:W-:-:S05]  /*0fc0*/  FADD R15, R13, R14 ;  /* 0x0000000e0d0f7221 */ /* 0x001fca0000000000 */
[----:B------:R-:W0:Y:S02]  /*0fd0*/  ATOMS.CAST.SPIN P0, [R16], R14, R15 ;  /* 0x0000000e1000758d */ /* 0x000e24000180000f */
[----:B0-----:R-:W-:Y:S05]  /*0fe0*/  @!P0 BRA `(.L_x_28) ;  /* 0xfffffffc00f08947 */ /* 0x001fea000383ffff */
[----:B------:R-:W-:Y:S05]  /*0ff0*/  BSYNC.RECONVERGENT B0 ;  /* 0x0000000000007941 */ /* 0x000fea0003800200 */
.L_x_27:
[----:B------:R-:W2:Y:S01]  /*1000*/  LDG.E.U16.CONSTANT R2, desc[UR8][R2.64+0x2] ;  /* 0x0000020802027981 */ /* 0x000ea2000c1e9500 */
[----:B------:R-:W-:Y:S01]  /*1010*/  SHF.L.U32 R13, R17, 0x2, RZ ;  /* 0x00000002110d7819 */ /* 0x000fe200000006ff */
[----:B------:R-:W-:Y:S03]  /*1020*/  BSSY.RECONVERGENT B0, `(.L_x_29) ;  /* 0x0000008000007945 */ /* 0x000fe60003800200 */
[----:B------:R-:W-:-:S05]  /*1030*/  LOP3.LUT R14, R13, 0x3c, RZ, 0xc0, !PT ;  /* 0x0000003c0d0e7812 */ /* 0x000fca00078ec0ff */
[----:B------:R-:W-:Y:S02]  /*1040*/  IMAD.IADD R14, R9, 0x1, R14 ;  /* 0x00000001090e7824 */ /* 0x000fe400078e020e */
[----:B--2---:R-:W-:-:S07]  /*1050*/  HADD2.F32 R13, -RZ, R2.H0_H0 ;  /* 0x20000002ff0d7230 */ /* 0x004fce0000004100 */
.L_x_30:
[----:B------:R-:W0:Y:S02]  /*1060*/  LDS R2, [R14] ;  /* 0x000000000e027984 */ /* 0x000e240000000800 */
[----:B0-----:R-:W-:-:S05]  /*1070*/  FADD R3, R13, R2 ;  /* 0x000000020d037221 */ /* 0x001fca0000000000 */
[----:B------:R-:W0:Y:S02]  /*1080*/  ATOMS.CAST.SPIN P0, [R14], R2, R3 ;  /* 0x000000020e00758d */ /* 0x000e240001800003 */
[----:B0-----:R-:W-:Y:S05]  /*1090*/  @!P0 BRA `(.L_x_30) ;  /* 0xfffffffc00f08947 */ /* 0x001fea000383ffff */
[----:B------:R-:W-:Y:S05]  /*10a0*/  BSYNC.RECONVERGENT B0 ;  /* 0x0000000000007941 */ /* 0x000fea0003800200 */
.L_x_29:
[C---:B------:R-:W-:Y:S01]  /*10b0*/  IMAD R0, R7.reuse, 0x4, R0 ;  /* 0x0000000407007824 */ /* 0x040fe200078e0200 */
[C---:B------:R-:W-:Y:S01]  /*10c0*/  LEA R11, R7.reuse, R11, 0x3 ;  /* 0x0000000b070b7211 */ /* 0x040fe200078e18ff */
[C---:B------:R-:W-:Y:S01]  /*10d0*/  IMAD R12, R7.reuse, 0x8, R12 ;  /* 0x00000008070c7824 */ /* 0x040fe200078e020c */
[C---:B------:R-:W-:Y:S01]  /*10e0*/  LEA R6, R7.reuse, R6, 0x3 ;  /* 0x0000000607067211 */ /* 0x040fe200078e18ff */
[C---:B------:R-:W-:Y:S01]  /*10f0*/  IMAD R8, R7.reuse, 0x8, R8 ;  /* 0x0000000807087824 */ /* 0x040fe200078e0208 */
[----:B------:R-:W-:Y:S01]  /*1100*/  ISETP.GE.AND P0, PT, R0, R5, PT ;  /* 0x000000050000720c */ /* 0x000fe20003f06270 */
[----:B------:R-:W-:-:S12]  /*1110*/  IMAD R10, R7, 0x4, R10 ;  /* 0x00000004070a7824 */ /* 0x000fd800078e020a */
[----:B------:R-:W-:Y:S05]  /*1120*/  @!P0 BRA `(.L_x_31) ;  /* 0xfffffff800488947 */ /* 0x000fea000383ffff */
.L_x_7:
[----:B------:R-:W-:Y:S05]  /*1130*/  BSYNC.RECONVERGENT B1 ;  /* 0x0000000000017941 */ /* 0x000fea0003800200 */
.L_x_6:
[----:B------:R-:W-:Y:S01]  /*1140*/  BAR.SYNC.DEFER_BLOCKING 0x0 ;  /* 0x0000000000007b1d */ /* 0x000fe20000010000 */
[----:B------:R-:W-:-:S13]  /*1150*/  ISETP.GE.AND P0, PT, R4, UR4, PT ;  /* 0x0000000404007c0c */ /* 0x000fda000bf06270 */
[----:B------:R-:W-:Y:S05]  /*1160*/  @P0 EXIT ;  /* 0x000000000000094d */ /* 0x000fea0003800000 */
[----:B0-2---:R-:W0:Y:S01]  /*1170*/  I2F.U32.RP R8, R7 ;  /* 0x0000000700087306 */ /* 0x005e220000209000 */
[----:B------:R-:W-:Y:S01]  /*1180*/  IMAD.IADD R0, R4, 0x1, R7 ;  /* 0x0000000104007824 */ /* 0x000fe200078e0207 */
[----:B------:R-:W-:Y:S01]  /*1190*/  ISETP.NE.U32.AND P2, PT, R7, RZ, PT ;  /* 0x000000ff0700720c */ /* 0x000fe20003f45070 */
[----:B------:R-:W1:Y:S01]  /*11a0*/  LDCU UR5, c[0x0][0x398] ;  /* 0x00007300ff0577ac */ /* 0x000e620008000800 */
[----:B------:R-:W-:Y:S02]  /*11b0*/  BSSY.RECONVERGENT B0, `(.L_x_32) ;  /* 0x000002e000007945 */ /* 0x000fe40003800200 */
[C---:B------:R-:W-:Y:S02]  /*11c0*/  ISETP.GE.U32.AND P0, PT, R0.reuse, UR4, PT ;  /* 0x0000000400007c0c */ /* 0x040fe4000bf06070 */
[----:B------:R-:W-:Y:S01]  /*11d0*/  VIMNMX.U32 R5, PT, PT, R0, UR4, !PT ;  /* 0x0000000400057c48 */ /* 0x000fe2000ffe0000 */
[----:B0-----:R-:W0:Y:S01]  /*11e0*/  MUFU.RCP R8, R8 ;  /* 0x0000000800087308 */ /* 0x001e220000001000 */
[----:B-1----:R-:W-:Y:S01]  /*11f0*/  USHF.L.U32 UR5, UR7, UR5, URZ ;  /* 0x0000000507057299 */ /* 0x002fe200080006ff */
[----:B0-----:R-:W-:-:S06]  /*1200*/  VIADD R2, R8, 0xffffffe ;  /* 0x0ffffffe08027836 */ /* 0x001fcc0000000000 */
[----:B------:R0:W1:Y:S02]  /*1210*/  F2I.FTZ.U32.TRUNC.NTZ R3, R2 ;  /* 0x0000000200037305 */ /* 0x000064000021f000 */
[----:B0-----:R-:W-:Y:S01]  /*1220*/  IMAD.MOV.U32 R2, RZ, RZ, RZ ;  /* 0x000000ffff027224 */ /* 0x001fe200078e00ff */
[----:B-1----:R-:W-:-:S05]  /*1230*/  IADD3 R6, PT, PT, RZ, -R3, RZ ;  /* 0x80000003ff067210 */ /* 0x002fca0007ffe0ff */
[----:B------:R-:W-:Y:S01]  /*1240*/  IMAD R9, R6, R7, RZ ;  /* 0x0000000706097224 */ /* 0x000fe200078e02ff */
[----:B------:R-:W-:-:S03]  /*1250*/  SEL R6, RZ, 0x1, P0 ;  /* 0x00000001ff067807 */ /* 0x000fc60000000000 */
[----:B------:R-:W-:Y:S01]  /*1260*/  IMAD.HI.U32 R9, R3, R9, R2 ;  /* 0x0000000903097227 */ /* 0x000fe200078e0002 */
[----:B------:R-:W-:-:S05]  /*1270*/  IADD3 R0, PT, PT, R5, -R0, -R6 ;  /* 0x8000000005007210 */ /* 0x000fca0007ffe806 */
[----:B------:R-:W-:-:S05]  /*1280*/  IMAD.HI.U32 R9, R9, R0, RZ ;  /* 0x0000000009097227 */ /* 0x000fca00078e00ff */
[----:B------:R-:W-:-:S05]  /*1290*/  IADD3 R2, PT, PT, -R9, RZ, RZ ;  /* 0x000000ff09027210 */ /* 0x000fca0007ffe1ff */
        /* <DEDUP_REMOVED lines=10> */
[----:B------:R-:W-:-:S13]  /*1340*/  ISETP.NE.AND P0, PT, R2, 0x3, PT ;  /* 0x000000030200780c */ /* 0x000fda0003f05270 */
[----:B------:R-:W-:Y:S05]  /*1350*/  @!P0 BRA `(.L_x_33) ;  /* 0x00000000004c8947 */ /* 0x000fea0003800000 */
[----:B------:R-:W0:Y:S01]  /*1360*/  S2UR UR7, SR_CgaCtaId ;  /* 0x00000000000779c3 */ /* 0x000e220000008800 */
[----:B------:R-:W-:Y:S01]  /*1370*/  VIADD R0, R0, 0x1 ;  /* 0x0000000100007836 */ /* 0x000fe20000000000 */
[----:B------:R-:W-:Y:S01]  /*1380*/  UMOV UR6, 0x400 ;  /* 0x0000040000067882 */ /* 0x000fe20000000000 */
[----:B------:R-:W-:-:S03]  /*1390*/  IADD3 R5, PT, PT, R4, UR5, RZ ;  /* 0x0000000504057c10 */ /* 0x000fc6000fffe0ff */
[----:B------:R-:W-:Y:S02]  /*13a0*/  LOP3.LUT R0, R0, 0x3, RZ, 0xc0, !PT ;  /* 0x0000000300007812 */ /* 0x000fe400078ec0ff */
[----:B------:R-:W1:Y:S03]  /*13b0*/  LDC.64 R8, c[0x0][0x390] ;  /* 0x0000e400ff087b82 */ /* 0x000e660000000a00 */
[----:B------:R-:W-:Y:S01]  /*13c0*/  IMAD.MOV R10, RZ, RZ, -R0 ;  /* 0x000000ffff0a7224 */ /* 0x000fe200078e0a00 */
[----:B0-----:R-:W-:-:S06]  /*13d0*/  ULEA UR6, UR7, UR6, 0x18 ;  /* 0x0000000607067291 */ /* 0x001fcc000f8ec0ff */
[----:B------:R-:W-:Y:S01]  /*13e0*/  LEA R6, R4, UR6, 0x2 ;  /* 0x0000000604067c11 */ /* 0x000fe2000f8e10ff */
[----:B------:R-:W-:-:S07]  /*13f0*/  IMAD R4, R0, R7, R4 ;  /* 0x0000000700047224 */ /* 0x000fce00078e0204 */
.L_x_34:
[----:B0-----:R0:W2:Y:S01]  /*1400*/  LDS R0, [R6] ;  /* 0x0000000006007984 */ /* 0x0010a20000000800 */
[----:B-1----:R-:W-:Y:S01]  /*1410*/  IMAD.WIDE R2, R5, 0x2, R8 ;  /* 0x0000000205027825 */ /* 0x002fe200078e0208 */
[----:B------:R-:W-:-:S03]  /*1420*/  IADD3 R5, PT, PT, R7, R5, RZ ;  /* 0x0000000507057210 */ /* 0x000fc60007ffe0ff */
[----:B------:R-:W-:Y:S02]  /*1430*/  VIADD R10, R10, 0x1 ;  /* 0x000000010a0a7836 */ /* 0x000fe40000000000 */
[----:B0-----:R-:W-:-:S03]  /*1440*/  IMAD R6, R7, 0x4, R6 ;  /* 0x0000000407067824 */ /* 0x001fc600078e0206 */
[----:B------:R-:W-:Y:S02]  /*1450*/  ISETP.NE.AND P0, PT, R10, RZ, PT ;  /* 0x000000ff0a00720c */ /* 0x000fe40003f05270 */
[----:B--2---:R-:W-:-:S05]  /*1460*/  F2FP.F16.F32.PACK_AB R0, RZ, R0 ;  /* 0x00000000ff00723e */ /* 0x004fca00000000ff */
[----:B------:R0:W-:Y:S06]  /*1470*/  STG.E.U16 desc[UR8][R2.64], R0 ;  /* 0x0000000002007986 */ /* 0x0001ec000c101508 */
[----:B------:R-:W-:Y:S05]  /*1480*/  @P0 BRA `(.L_x_34) ;  /* 0xfffffffc00dc0947 */ /* 0x000fea000383ffff */
.L_x_33:
[----:B------:R-:W-:Y:S05]  /*1490*/  BSYNC.RECONVERGENT B0 ;  /* 0x0000000000007941 */ /* 0x000fea0003800200 */
.L_x_32:
[----:B------:R-:W-:Y:S05]  /*14a0*/  @!P1 EXIT ;  /* 0x000000000000994d */ /* 0x000fea0003800000 */
[----:B------:R-:W1:Y:S01]  /*14b0*/  S2UR UR7, SR_CgaCtaId ;  /* 0x00000000000779c3 */ /* 0x000e620000008800 */
[----:B------:R-:W-:Y:S01]  /*14c0*/  IMAD.SHL.U32 R5, R7, 0x2, RZ ;  /* 0x0000000207057824 */ /* 0x000fe200078e00ff */
[----:B------:R-:W-:-:S06]  /*14d0*/  UMOV UR6, 0x400 ;  /* 0x0000040000067882 */ /* 0x000fcc0000000000 */
[----:B0-----:R-:W0:Y:S01]  /*14e0*/  LDC.64 R2, c[0x0][0x390] ;  /* 0x0000e400ff027b82 */ /* 0x001e220000000a00 */
[----:B-1----:R-:W-:-:S12]  /*14f0*/  ULEA UR6, UR7, UR6, 0x18 ;  /* 0x0000000607067291 */ /* 0x002fd8000f8ec0ff */
.L_x_35:
[C---:B-1----:R-:W-:Y:S02]  /*1500*/  LEA R0, R4.reuse, UR6, 0x2 ;  /* 0x0000000604007c11 */ /* 0x042fe4000f8e10ff */
[----:B------:R-:W-:Y:S01]  /*1510*/  IADD3 R13, PT, PT, R4, UR5, RZ ;  /* 0x00000005040d7c10 */ /* 0x000fe2000fffe0ff */
[C---:B------:R-:W-:Y:S01]  /*1520*/  IMAD R4, R7.reuse, 0x4, R4 ;  /* 0x0000000407047824 */ /* 0x040fe200078e0204 */
[----:B------:R-:W-:Y:S01]  /*1530*/  LEA R14, R7, R0, 0x2 ;  /* 0x00000000070e7211 */ /* 0x000fe200078e10ff */
[----:B------:R-:W1:Y:S02]  /*1540*/  LDS R6, [R0] ;  /* 0x0000000000067984 */ /* 0x000e640000000800 */
[----:B0-----:R-:W-:-:S04]  /*1550*/  IMAD.WIDE R12, R13, 0x2, R2 ;  /* 0x000000020d0c7825 */ /* 0x001fc800078e0202 */
[----:B------:R-:W-:Y:S01]  /*1560*/  IMAD R16, R7, 0x4, R14 ;  /* 0x0000000407107824 */ /* 0x000fe200078e020e */
[----:B------:R-:W-:Y:S01]  /*1570*/  IADD3 R8, P0, PT, R5, R12, RZ ;  /* 0x0000000c05087210 */ /* 0x000fe20007f1e0ff */
[----:B------:R-:W0:Y:S02]  /*1580*/  LDS R14, [R14] ;  /* 0x000000000e0e7984 */ /* 0x000e240000000800 */
[----:B------:R-:W-:Y:S02]  /*1590*/  IMAD R15, R7, 0x4, R16 ;  /* 0x00000004070f7824 */ /* 0x000fe400078e0210 */
[----:B------:R-:W2:Y:S01]  /*15a0*/  LDS R16, [R16] ;  /* 0x0000000010107984 */ /* 0x000ea20000000800 */
[----:B------:R-:W-:Y:S01]  /*15b0*/  IMAD.X R9, RZ, RZ, R13, P0 ;  /* 0x000000ffff097224 */ /* 0x000fe200000e060d */
[----:B------:R-:W-:Y:S02]  /*15c0*/  IADD3 R10, P0, PT, R5, R8, RZ ;  /* 0x00000008050a7210 */ /* 0x000fe40007f1e0ff */
[----:B------:R-:W3:Y:S03]  /*15d0*/  LDS R15, [R15] ;  /* 0x000000000f0f7984 */ /* 0x000ee60000000800 */
[----:B------:R-:W-:Y:S01]  /*15e0*/  IMAD.X R11, RZ, RZ, R9, P0 ;  /* 0x000000ffff0b7224 */ /* 0x000fe200000e0609 */
[----:B-1----:R-:W-:-:S05]  /*15f0*/  F2FP.F16.F32.PACK_AB R6, RZ, R6 ;  /* 0x00000006ff06723e */ /* 0x002fca00000000ff */
[----:B------:R3:W-:Y:S01]  /*1600*/  STG.E.U16 desc[UR8][R12.64], R6 ;  /* 0x000000060c007986 */ /* 0x0007e2000c101508 */
[----:B0-----:R-:W-:Y:S02]  /*1610*/  F2FP.F16.F32.PACK_AB R0, RZ, R14 ;  /* 0x0000000eff00723e */ /* 0x001fe400000000ff */
[----:B------:R-:W-:Y:S02]  /*1620*/  IADD3 R14, P0, PT, R5, R10, RZ ;  /* 0x0000000a050e7210 */ /* 0x000fe40007f1e0ff */
[----:B--2---:R-:W-:Y:S01]  /*1630*/  F2FP.F16.F32.PACK_AB R16, RZ, R16 ;  /* 0x00000010ff10723e */ /* 0x004fe200000000ff */
[----:B------:R1:W-:Y:S01]  /*1640*/  STG.E.U16 desc[UR8][R8.64], R0 ;  /* 0x0000000008007986 */ /* 0x0003e2000c101508 */
[----:B---3--:R-:W-:-:S03]  /*1650*/  F2FP.F16.F32.PACK_AB R6, RZ, R15 ;  /* 0x0000000fff06723e */ /* 0x008fc600000000ff */
[----:B------:R1:W-:Y:S01]  /*1660*/  STG.E.U16 desc[UR8][R10.64], R16 ;  /* 0x000000100a007986 */ /* 0x0003e2000c101508 */
[----:B------:R-:W-:Y:S02]  /*1670*/  IADD3.X R15, PT, PT, RZ, R11, RZ, P0, !PT ;  /* 0x0000000bff0f7210 */ /* 0x000fe400007fe4ff */
[----:B------:R-:W-:Y:S02]  /*1680*/  PRMT R13, R6, 0x7610, R13 ;  /* 0x00007610060d7816 */ /* 0x000fe4000000000d */
[----:B------:R-:W-:-:S03]  /*1690*/  ISETP.GE.AND P0, PT, R4, UR4, PT ;  /* 0x0000000404007c0c */ /* 0x000fc6000bf06270 */
[----:B------:R1:W-:Y:S10]  /*16a0*/  STG.E.U16 desc[UR8][R14.64], R13 ;  /* 0x0000000d0e007986 */ /* 0x0003f4000c101508 */
[----:B------:R-:W-:Y:S05]  /*16b0*/  @!P0 BRA `(.L_x_35) ;  /* 0xfffffffc00908947 */ /* 0x000fea000383ffff */
[----:B------:R-:W-:Y:S05]  /*16c0*/  EXIT ;  /* 0x000000000000794d */ /* 0x000fea0003800000 */
.L_x_36:
[----:B------:R-:W-:-:S00]  /*16d0*/  BRA `(.L_x_36) ;  /* 0xfffffffc00fc7947 */ /* 0x000fc0000383ffff */
[----:B------:R-:W-:-:S00]  /*16e0*/  NOP ;  /* 0x0000000000007918 */ /* 0x000fc00000000000 */
        /* <DEDUP_REMOVED lines=9> */
.L_x_37:


//--------------------- .nv.shared.scatter_add_sub4bit --------------------------
	.section	.nv.shared.scatter_add_sub4bit,"aw",@nobits
	.sectionflags	@""
	.align	16
	.zero		1024


//--------------------- .nv.shared.reserved.0     --------------------------
	.section	.nv.shared.reserved.0,"aw",@nobits
	.weak		__nv_reservedSMEM_offset_0_alias
	.size		__nv_reservedSMEM_offset_0_alias, 0, 64
	.other		__nv_reservedSMEM_offset_0_alias,@"STO_CUDA_RESERVED_SHARED STV_DEFAULT"
__nv_reservedSMEM_offset_0_alias:
	.zero		0
	.zero		64


//--------------------- .nv.constant0.scatter_add_sub4bit --------------------------
	.section	.nv.constant0.scatter_add_sub4bit,"a",@progbits
	.sectionflags	@""
	.align	4
.nv.constant0.scatter_add_sub4bit:
	.zero		928


//--------------------- SYMBOLS --------------------------

	.type		.nv.reservedSmem.offset0,@object
	.size		.nv.reservedSmem.offset0,0x4
	.type		.nv.reservedSmem.cap,@object
	.size		.nv.reservedSmem.cap,0x4
